//
// Generated by NVIDIA NVVM Compiler
//
// Compiler Build ID: CL-36424714
// Cuda compilation tools, release 13.0, V13.0.88
// Based on NVVM 20.0.0
//

.version 9.0
.target sm_100
.address_size 64

	// .globl	_Z6vecAddPfS_i

.visible .entry _Z6vecAddPfS_i(
	.param .u64 .ptr .align 1 _Z6vecAddPfS_i_param_0,
	.param .u64 .ptr .align 1 _Z6vecAddPfS_i_param_1,
	.param .u32 _Z6vecAddPfS_i_param_2
)
{
	.reg .pred 	%p<2>;
	.reg .b32 	%r<7>;
	.reg .b64 	%rd<5>;

	ld.param.u64 	%rd1, [_Z6vecAddPfS_i_param_1];
	ld.param.u32 	%r2, [_Z6vecAddPfS_i_param_2];
	mov.u32 	%r3, %ntid.x;
	mov.u32 	%r4, %ctaid.x;
	mov.u32 	%r5, %tid.x;
	mad.lo.s32 	%r1, %r3, %r4, %r5;
	setp.ge.s32 	%p1, %r1, %r2;
	@%p1 bra 	$L__BB0_2;
	cvta.to.global.u64 	%rd2, %rd1;
	mul.wide.s32 	%rd3, %r1, 4;
	add.s64 	%rd4, %rd2, %rd3;
	mov.b32 	%r6, 1069547520;
	st.global.u32 	[%rd4], %r6;
$L__BB0_2:
	ret;

}


// ===== COMPILED SASS (sm_100) =====

	.target	sm_100

	.elftype	@"ET_EXEC"


//--------------------- .note.nv.tkinfo           --------------------------
	.section	.note.nv.tkinfo,"",@"SHT_NOTE"
	.sectionflags	@"SHF_NOTE_NV_TKINFO"
	.tkinfo
        /*0018*/ 	.word	0x00000002
        /*0030*/ 	.string	""
        /*0030*/ 	.string	"ptxas"
        /*0030*/ 	.string	"Cuda compilation tools, release 13.0, V13.0.88"
        /*0030*/ 	.string	"Build cuda_13.0.r13.0/compiler.36424714_0"
        /*0030*/ 	.string	"-arch sm_100 -m 64 "



//--------------------- .note.nv.cuinfo           --------------------------
	.section	.note.nv.cuinfo,"",@"SHT_NOTE"
	.sectionflags	@"SHF_NOTE_NV_CUINFO"
        /*0018*/ 	.short	0x0002
        /*001a*/ 	.short	0x0064
        /*001c*/ 	.short	0x0082
	.zero		2


//--------------------- .nv.info                  --------------------------
	.section	.nv.info,"",@"SHT_CUDA_INFO"
	.align	4


	//----- nvinfo : EIATTR_REGCOUNT
	.align		4
        /*0000*/ 	.byte	0x04, 0x2f
        /*0002*/ 	.short	(.L_1 - .L_0)
	.align		4
.L_0:
        /*0004*/ 	.word	index@(_Z6vecAddPfS_i)
        /*0008*/ 	.word	0x0000000a


	//----- nvinfo : EIATTR_FRAME_SIZE
	.align		4
.L_1:
        /*000c*/ 	.byte	0x04, 0x11
        /*000e*/ 	.short	(.L_3 - .L_2)
	.align		4
.L_2:
        /*0010*/ 	.word	index@(_Z6vecAddPfS_i)
        /*0014*/ 	.word	0x00000000


	//----- nvinfo : EIATTR_MIN_STACK_SIZE
	.align		4
.L_3:
        /*0018*/ 	.byte	0x04, 0x12
        /*001a*/ 	.short	(.L_5 - .L_4)
	.align		4
.L_4:
        /*001c*/ 	.word	index@(_Z6vecAddPfS_i)
        /*0020*/ 	.word	0x00000000
.L_5:


//--------------------- .nv.compat                --------------------------
	.section	.nv.compat,"",@"SHT_CUDA_COMPAT_INFO"
	.align	4
        /*0000*/ 	.byte	0x02, 0x09, 0x00, 0x00, 0x02, 0x02, 0x01, 0x00, 0x02, 0x05, 0x05, 0x00, 0x03, 0x07, 0x01, 0x01
        /*0010*/ 	.byte	0x02, 0x03, 0x00, 0x00, 0x02, 0x06, 0x01, 0x00, 0x04, 0x0b, 0x08, 0x00, 0x09, 0x00, 0x00, 0x00
        /*0020*/ 	.byte	0x00, 0x00, 0x00, 0x00


//--------------------- .nv.info._Z6vecAddPfS_i   --------------------------
	.section	.nv.info._Z6vecAddPfS_i,"",@"SHT_CUDA_INFO"
	.sectionflags	@""
	.align	4


	//----- nvinfo : EIATTR_CUDA_API_VERSION
	.align		4
        /*0000*/ 	.byte	0x04, 0x37
        /*0002*/ 	.short	(.L_7 - .L_6)
.L_6:
        /*0004*/ 	.word	0x00000082


	//----- nvinfo : EIATTR_KPARAM_INFO
	.align		4
.L_7:
        /*0008*/ 	.byte	0x04, 0x17
        /*000a*/ 	.short	(.L_9 - .L_8)
.L_8:
        /*000c*/ 	.word	0x00000000
        /*0010*/ 	.short	0x0002
        /*0012*/ 	.short	0x0010
        /*0014*/ 	.byte	0x00, 0xf0, 0x11, 0x00


	//----- nvinfo : EIATTR_KPARAM_INFO
	.align		4
.L_9:
        /*0018*/ 	.byte	0x04, 0x17
        /*001a*/ 	.short	(.L_11 - .L_10)
.L_10:
        /*001c*/ 	.word	0x00000000
        /*0020*/ 	.short	0x0001
        /*0022*/ 	.short	0x0008
        /*0024*/ 	.byte	0x00, 0xf5, 0x21, 0x00


	//----- nvinfo : EIATTR_KPARAM_INFO
	.align		4
.L_11:
        /*0028*/ 	.byte	0x04, 0x17
        /*002a*/ 	.short	(.L_13 - .L_12)
.L_12:
        /*002c*/ 	.word	0x00000000
        /*0030*/ 	.short	0x0000
        /*0032*/ 	.short	0x0000
        /*0034*/ 	.byte	0x00, 0xf5, 0x21, 0x00


	//----- nvinfo : EIATTR_SPARSE_MMA_MASK
	.align		4
.L_13:
        /*0038*/ 	.byte	0x03, 0x50
        /*003a*/ 	.short	0x0000


	//----- nvinfo : EIATTR_MAXREG_COUNT
	.align		4
        /*003c*/ 	.byte	0x03, 0x1b
        /*003e*/ 	.short	0x00ff


	//----- nvinfo : EIATTR_MERCURY_ISA_VERSION
	.align		4
        /*0040*/ 	.byte	0x03, 0x5f
        /*0042*/ 	.short	0x0101


	//----- nvinfo : EIATTR_VRC_CTA_INIT_COUNT
	.align		4
        /*0044*/ 	.byte	0x02, 0x4a
	.zero		1
	.zero		1


	//----- nvinfo : EIATTR_EXIT_INSTR_OFFSETS
	.align		4
        /*0048*/ 	.byte	0x04, 0x1c
        /*004a*/ 	.short	(.L_15 - .L_14)


	//   ....[0]....
.L_14:
        /*004c*/ 	.word	0x00000070


	//   ....[1]....
        /*0050*/ 	.word	0x000000d0


	//----- nvinfo : EIATTR_CBANK_PARAM_SIZE
	.align		4
.L_15:
        /*0054*/ 	.byte	0x03, 0x19
        /*0056*/ 	.short	0x0014


	//----- nvinfo : EIATTR_PARAM_CBANK
	.align		4
        /*0058*/ 	.byte	0x04, 0x0a
        /*005a*/ 	.short	(.L_17 - .L_16)
	.align		4
.L_16:
        /*005c*/ 	.word	index@(.nv.constant0._Z6vecAddPfS_i)
        /*0060*/ 	.short	0x0380
        /*0062*/ 	.short	0x0014


	//----- nvinfo : EIATTR_SW_WAR
	.align		4
.L_17:
        /*0064*/ 	.byte	0x04, 0x36
        /*0066*/ 	.short	(.L_19 - .L_18)
.L_18:
        /*0068*/ 	.word	0x00000008
.L_19:


//--------------------- .nv.callgraph             --------------------------
	.section	.nv.callgraph,"",@"SHT_CUDA_CALLGRAPH"
	.align	4
	.sectionentsize	8
	.align		4
        /*0000*/ 	.word	0x00000000
	.align		4
        /*0004*/ 	.word	0xffffffff
	.align		4
        /*0008*/ 	.word	0x00000000
	.align		4
        /*000c*/ 	.word	0xfffffffe
	.align		4
        /*0010*/ 	.word	0x00000000
	.align		4
        /*0014*/ 	.word	0xfffffffd
	.align		4
        /*0018*/ 	.word	0x00000000
	.align		4
        /*001c*/ 	.word	0xfffffffc


//--------------------- .text._Z6vecAddPfS_i      --------------------------
	.section	.text._Z6vecAddPfS_i,"ax",@progbits
	.align	128
        .global         _Z6vecAddPfS_i
        .type           _Z6vecAddPfS_i,@function
        .size           _Z6vecAddPfS_i,(.L_x_1 - _Z6vecAddPfS_i)
        .other          _Z6vecAddPfS_i,@"STO_CUDA_ENTRY STV_DEFAULT"
_Z6vecAddPfS_i:
.text._Z6vecAddPfS_i:
[----:B------:R-:W-:Y:S01]  /*0000*/  LDC R1, c[0x0][0x37c] ;  /* 0x0000df00ff017b82 */ /* 0x000fe20000000800 */
[----:B------:R-:W0:Y:S01]  /*0010*/  S2R R5, SR_CTAID.X ;  /* 0x0000000000057919 */ /* 0x000e220000002500 */
[----:B------:R-:W0:Y:S01]  /*0020*/  LDCU UR4, c[0x0][0x360] ;  /* 0x00006c00ff0477ac */ /* 0x000e220008000800 */
[----:B------:R-:W0:Y:S01]  /*0030*/  S2R R0, SR_TID.X ;  /* 0x0000000000007919 */ /* 0x000e220000002100 */
[----:B------:R-:W1:Y:S01]  /*0040*/  LDCU UR5, c[0x0][0x390] ;  /* 0x00007200ff0577ac */ /* 0x000e620008000800 */
[----:B0-----:R-:W-:-:S05]  /*0050*/  IMAD R5, R5, UR4, R0 ;  /* 0x0000000405057c24 */ /* 0x001fca000f8e0200 */
[----:B-1----:R-:W-:-:S13]  /*0060*/  ISETP.GE.AND P0, PT, R5, UR5, PT ;  /* 0x0000000505007c0c */ /* 0x002fda000bf06270 */
[----:B------:R-:W-:Y:S05]  /*0070*/  @P0 EXIT ;  /* 0x000000000000094d */ /* 0x000fea0003800000 */
[----:B------:R-:W0:Y:S01]  /*0080*/  LDC.64 R2, c[0x0][0x388] ;  /* 0x0000e200ff027b82 */ /* 0x000e220000000a00 */
[----:B------:R-:W1:Y:S01]  /*0090*/  LDCU.64 UR4, c[0x0][0x358] ;  /* 0x00006b00ff0477ac */ /* 0x000e620008000a00 */
[----:B------:R-:W-:Y:S02]  /*00a0*/  HFMA2 R7, -RZ, RZ, 1.9375, 0 ;  /* 0x3fc00000ff077431 */ /* 0x000fe400000001ff */
[----:B0-----:R-:W-:-:S05]  /*00b0*/  IMAD.WIDE R2, R5, 0x4, R2 ;  /* 0x0000000405027825 */ /* 0x001fca00078e0202 */
[----:B-1----:R-:W-:Y:S01]  /*00c0*/  STG.E desc[UR4][R2.64], R7 ;  /* 0x0000000702007986 */ /* 0x002fe2000c101904 */
[----:B------:R-:W-:Y:S05]  /*00d0*/  EXIT ;  /* 0x000000000000794d */ /* 0x000fea0003800000 */
.L_x_0:
[----:B------:R-:W-:-:S00]  /*00e0*/  BRA `(.L_x_0) ;  /* 0xfffffffc00fc7947 */ /* 0x000fc0000383ffff */
[----:B------:R-:W-:-:S00]  /*00f0*/  NOP ;  /* 0x0000000000007918 */ /* 0x000fc00000000000 */
        /* <DEDUP_REMOVED lines=8> */
.L_x_1:


//--------------------- .nv.shared.reserved.0     --------------------------
	.section	.nv.shared.reserved.0,"aw",@nobits
	.weak		__nv_reservedSMEM_offset_0_alias
	.size		__nv_reservedSMEM_offset_0_alias, 0, 64
	.other		__nv_reservedSMEM_offset_0_alias,@"STO_CUDA_RESERVED_SHARED STV_DEFAULT"
__nv_reservedSMEM_offset_0_alias:
	.zero		0
	.zero		64


//--------------------- .nv.constant0._Z6vecAddPfS_i --------------------------
	.section	.nv.constant0._Z6vecAddPfS_i,"a",@progbits
	.sectionflags	@""
	.align	4
.nv.constant0._Z6vecAddPfS_i:
	.zero		916


//--------------------- SYMBOLS --------------------------

	.type		.nv.reservedSmem.offset0,@object
	.size		.nv.reservedSmem.offset0,0x4
